//
// Generated by NVIDIA NVVM Compiler
//
// Compiler Build ID: CL-36424714
// Cuda compilation tools, release 13.0, V13.0.88
// Based on NVVM 20.0.0
//

.version 9.0
.target sm_100
.address_size 64

	// .globl	_Z9initArrayIfEviPT_S0_

.visible .entry _Z9initArrayIfEviPT_S0_(
	.param .u32 _Z9initArrayIfEviPT_S0__param_0,
	.param .u64 .ptr .align 1 _Z9initArrayIfEviPT_S0__param_1,
	.param .f32 _Z9initArrayIfEviPT_S0__param_2
)
{
	.reg .pred 	%p<7>;
	.reg .b32 	%r<31>;
	.reg .b32 	%f<2>;
	.reg .b64 	%rd<11>;

	ld.param.u32 	%r12, [_Z9initArrayIfEviPT_S0__param_0];
	ld.param.u64 	%rd2, [_Z9initArrayIfEviPT_S0__param_1];
	ld.param.f32 	%f1, [_Z9initArrayIfEviPT_S0__param_2];
	cvta.to.global.u64 	%rd1, %rd2;
	mov.u32 	%r13, %tid.x;
	mov.u32 	%r14, %ctaid.x;
	mov.u32 	%r15, %ntid.x;
	mad.lo.s32 	%r29, %r14, %r15, %r13;
	mov.u32 	%r16, %nctaid.x;
	mul.lo.s32 	%r2, %r16, %r15;
	setp.ge.s32 	%p1, %r29, %r12;
	@%p1 bra 	$L__BB0_7;
	add.s32 	%r17, %r29, %r2;
	max.s32 	%r18, %r12, %r17;
	setp.lt.s32 	%p2, %r17, %r12;
	selp.u32 	%r19, 1, 0, %p2;
	add.s32 	%r20, %r17, %r19;
	sub.s32 	%r21, %r18, %r20;
	div.u32 	%r22, %r21, %r2;
	add.s32 	%r3, %r22, %r19;
	and.b32  	%r23, %r3, 3;
	setp.eq.s32 	%p3, %r23, 3;
	@%p3 bra 	$L__BB0_4;
	add.s32 	%r24, %r3, 1;
	and.b32  	%r25, %r24, 3;
	neg.s32 	%r27, %r25;
$L__BB0_3:
	.pragma "nounroll";
	mul.wide.s32 	%rd3, %r29, 4;
	add.s64 	%rd4, %rd1, %rd3;
	st.global.f32 	[%rd4], %f1;
	add.s32 	%r29, %r29, %r2;
	add.s32 	%r27, %r27, 1;
	setp.ne.s32 	%p4, %r27, 0;
	@%p4 bra 	$L__BB0_3;
$L__BB0_4:
	setp.lt.u32 	%p5, %r3, 3;
	@%p5 bra 	$L__BB0_7;
	mul.wide.s32 	%rd7, %r2, 4;
	shl.b32 	%r26, %r2, 2;
$L__BB0_6:
	mul.wide.s32 	%rd5, %r29, 4;
	add.s64 	%rd6, %rd1, %rd5;
	st.global.f32 	[%rd6], %f1;
	add.s64 	%rd8, %rd6, %rd7;
	st.global.f32 	[%rd8], %f1;
	add.s64 	%rd9, %rd8, %rd7;
	st.global.f32 	[%rd9], %f1;
	add.s64 	%rd10, %rd9, %rd7;
	st.global.f32 	[%rd10], %f1;
	add.s32 	%r29, %r26, %r29;
	setp.lt.s32 	%p6, %r29, %r12;
	@%p6 bra 	$L__BB0_6;
$L__BB0_7:
	ret;

}


// ===== COMPILED SASS (sm_100) =====

	.target	sm_100

	.elftype	@"ET_EXEC"


//--------------------- .note.nv.tkinfo           --------------------------
	.section	.note.nv.tkinfo,"",@"SHT_NOTE"
	.sectionflags	@"SHF_NOTE_NV_TKINFO"
	.tkinfo
        /*0018*/ 	.word	0x00000002
        /*0030*/ 	.string	""
        /*0030*/ 	.string	"ptxas"
        /*0030*/ 	.string	"Cuda compilation tools, release 13.0, V13.0.88"
        /*0030*/ 	.string	"Build cuda_13.0.r13.0/compiler.36424714_0"
        /*0030*/ 	.string	"-arch sm_100 -m 64 "



//--------------------- .note.nv.cuinfo           --------------------------
	.section	.note.nv.cuinfo,"",@"SHT_NOTE"
	.sectionflags	@"SHF_NOTE_NV_CUINFO"
        /*0018*/ 	.short	0x0002
        /*001a*/ 	.short	0x0064
        /*001c*/ 	.short	0x0082
	.zero		2


//--------------------- .nv.info                  --------------------------
	.section	.nv.info,"",@"SHT_CUDA_INFO"
	.align	4


	//----- nvinfo : EIATTR_REGCOUNT
	.align		4
        /*0000*/ 	.byte	0x04, 0x2f
        /*0002*/ 	.short	(.L_1 - .L_0)
	.align		4
.L_0:
        /*0004*/ 	.word	index@(_Z9initArrayIfEviPT_S0_)
        /*0008*/ 	.word	0x00000012


	//----- nvinfo : EIATTR_FRAME_SIZE
	.align		4
.L_1:
        /*000c*/ 	.byte	0x04, 0x11
        /*000e*/ 	.short	(.L_3 - .L_2)
	.align		4
.L_2:
        /*0010*/ 	.word	index@(_Z9initArrayIfEviPT_S0_)
        /*0014*/ 	.word	0x00000000


	//----- nvinfo : EIATTR_MIN_STACK_SIZE
	.align		4
.L_3:
        /*0018*/ 	.byte	0x04, 0x12
        /*001a*/ 	.short	(.L_5 - .L_4)
	.align		4
.L_4:
        /*001c*/ 	.word	index@(_Z9initArrayIfEviPT_S0_)
        /*0020*/ 	.word	0x00000000
.L_5:


//--------------------- .nv.compat                --------------------------
	.section	.nv.compat,"",@"SHT_CUDA_COMPAT_INFO"
	.align	4
        /*0000*/ 	.byte	0x02, 0x09, 0x00, 0x00, 0x02, 0x02, 0x01, 0x00, 0x02, 0x05, 0x05, 0x00, 0x03, 0x07, 0x01, 0x01
        /*0010*/ 	.byte	0x02, 0x03, 0x00, 0x00, 0x02, 0x06, 0x01, 0x00, 0x04, 0x0b, 0x08, 0x00, 0x09, 0x00, 0x00, 0x00
        /*0020*/ 	.byte	0x00, 0x00, 0x00, 0x00


//--------------------- .nv.info._Z9initArrayIfEviPT_S0_ --------------------------
	.section	.nv.info._Z9initArrayIfEviPT_S0_,"",@"SHT_CUDA_INFO"
	.sectionflags	@""
	.align	4


	//----- nvinfo : EIATTR_CUDA_API_VERSION
	.align		4
        /*0000*/ 	.byte	0x04, 0x37
        /*0002*/ 	.short	(.L_7 - .L_6)
.L_6:
        /*0004*/ 	.word	0x00000082


	//----- nvinfo : EIATTR_KPARAM_INFO
	.align		4
.L_7:
        /*0008*/ 	.byte	0x04, 0x17
        /*000a*/ 	.short	(.L_9 - .L_8)
.L_8:
        /*000c*/ 	.word	0x00000000
        /*0010*/ 	.short	0x0002
        /*0012*/ 	.short	0x0010
        /*0014*/ 	.byte	0x00, 0xf0, 0x11, 0x00


	//----- nvinfo : EIATTR_KPARAM_INFO
	.align		4
.L_9:
        /*0018*/ 	.byte	0x04, 0x17
        /*001a*/ 	.short	(.L_11 - .L_10)
.L_10:
        /*001c*/ 	.word	0x00000000
        /*0020*/ 	.short	0x0001
        /*0022*/ 	.short	0x0008
        /*0024*/ 	.byte	0x00, 0xf5, 0x21, 0x00


	//----- nvinfo : EIATTR_KPARAM_INFO
	.align		4
.L_11:
        /*0028*/ 	.byte	0x04, 0x17
        /*002a*/ 	.short	(.L_13 - .L_12)
.L_12:
        /*002c*/ 	.word	0x00000000
        /*0030*/ 	.short	0x0000
        /*0032*/ 	.short	0x0000
        /*0034*/ 	.byte	0x00, 0xf0, 0x11, 0x00


	//----- nvinfo : EIATTR_SPARSE_MMA_MASK
	.align		4
.L_13:
        /*0038*/ 	.byte	0x03, 0x50
        /*003a*/ 	.short	0x0000


	//----- nvinfo : EIATTR_MAXREG_COUNT
	.align		4
        /*003c*/ 	.byte	0x03, 0x1b
        /*003e*/ 	.short	0x00ff


	//----- nvinfo : EIATTR_MERCURY_ISA_VERSION
	.align		4
        /*0040*/ 	.byte	0x03, 0x5f
        /*0042*/ 	.short	0x0101


	//----- nvinfo : EIATTR_VRC_CTA_INIT_COUNT
	.align		4
        /*0044*/ 	.byte	0x02, 0x4a
	.zero		1
	.zero		1


	//----- nvinfo : EIATTR_EXIT_INSTR_OFFSETS
	.align		4
        /*0048*/ 	.byte	0x04, 0x1c
        /*004a*/ 	.short	(.L_15 - .L_14)


	//   ....[0]....
.L_14:
        /*004c*/ 	.word	0x00000090


	//   ....[1]....
        /*0050*/ 	.word	0x00000340


	//   ....[2]....
        /*0054*/ 	.word	0x00000420


	//----- nvinfo : EIATTR_CRS_STACK_SIZE
	.align		4
.L_15:
        /*0058*/ 	.byte	0x04, 0x1e
        /*005a*/ 	.short	(.L_17 - .L_16)
.L_16:
        /*005c*/ 	.word	0x00000000


	//----- nvinfo : EIATTR_CBANK_PARAM_SIZE
	.align		4
.L_17:
        /*0060*/ 	.byte	0x03, 0x19
        /*0062*/ 	.short	0x0014


	//----- nvinfo : EIATTR_PARAM_CBANK
	.align		4
        /*0064*/ 	.byte	0x04, 0x0a
        /*0066*/ 	.short	(.L_19 - .L_18)
	.align		4
.L_18:
        /*0068*/ 	.word	index@(.nv.constant0._Z9initArrayIfEviPT_S0_)
        /*006c*/ 	.short	0x0380
        /*006e*/ 	.short	0x0014


	//----- nvinfo : EIATTR_SW_WAR
	.align		4
.L_19:
        /*0070*/ 	.byte	0x04, 0x36
        /*0072*/ 	.short	(.L_21 - .L_20)
.L_20:
        /*0074*/ 	.word	0x00000008
.L_21:


//--------------------- .nv.callgraph             --------------------------
	.section	.nv.callgraph,"",@"SHT_CUDA_CALLGRAPH"
	.align	4
	.sectionentsize	8
	.align		4
        /*0000*/ 	.word	0x00000000
	.align		4
        /*0004*/ 	.word	0xffffffff
	.align		4
        /*0008*/ 	.word	0x00000000
	.align		4
        /*000c*/ 	.word	0xfffffffe
	.align		4
        /*0010*/ 	.word	0x00000000
	.align		4
        /*0014*/ 	.word	0xfffffffd
	.align		4
        /*0018*/ 	.word	0x00000000
	.align		4
        /*001c*/ 	.word	0xfffffffc


//--------------------- .text._Z9initArrayIfEviPT_S0_ --------------------------
	.section	.text._Z9initArrayIfEviPT_S0_,"ax",@progbits
	.align	128
        .global         _Z9initArrayIfEviPT_S0_
        .type           _Z9initArrayIfEviPT_S0_,@function
        .size           _Z9initArrayIfEviPT_S0_,(.L_x_5 - _Z9initArrayIfEviPT_S0_)
        .other          _Z9initArrayIfEviPT_S0_,@"STO_CUDA_ENTRY STV_DEFAULT"
_Z9initArrayIfEviPT_S0_:
.text._Z9initArrayIfEviPT_S0_:
[----:B------:R-:W-:Y:S01]  /*0000*/  LDC R1, c[0x0][0x37c] ;  /* 0x0000df00ff017b82 */ /* 0x000fe20000000800 */
[----:B------:R-:W0:Y:S07]  /*0010*/  S2R R3, SR_TID.X ;  /* 0x0000000000037919 */ /* 0x000e2e0000002100 */
[----:B------:R-:W0:Y:S01]  /*0020*/  S2UR UR4, SR_CTAID.X ;  /* 0x00000000000479c3 */ /* 0x000e220000002500 */
[----:B------:R-:W1:Y:S07]  /*0030*/  LDCU UR6, c[0x0][0x380] ;  /* 0x00007000ff0677ac */ /* 0x000e6e0008000800 */
[----:B------:R-:W0:Y:S01]  /*0040*/  LDC R0, c[0x0][0x360] ;  /* 0x0000d800ff007b82 */ /* 0x000e220000000800 */
[----:B------:R-:W2:Y:S01]  /*0050*/  LDCU UR5, c[0x0][0x370] ;  /* 0x00006e00ff0577ac */ /* 0x000ea20008000800 */
[----:B0-----:R-:W-:-:S02]  /*0060*/  IMAD R3, R0, UR4, R3 ;  /* 0x0000000400037c24 */ /* 0x001fc4000f8e0203 */
[----:B--2---:R-:W-:-:S03]  /*0070*/  IMAD R0, R0, UR5, RZ ;  /* 0x0000000500007c24 */ /* 0x004fc6000f8e02ff */
[----:B-1----:R-:W-:-:S13]  /*0080*/  ISETP.GE.AND P0, PT, R3, UR6, PT ;  /* 0x0000000603007c0c */ /* 0x002fda000bf06270 */
[----:B------:R-:W-:Y:S05]  /*0090*/  @P0 EXIT ;  /* 0x000000000000094d */ /* 0x000fea0003800000 */
[----:B------:R-:W0:Y:S01]  /*00a0*/  I2F.U32.RP R8, R0 ;  /* 0x0000000000087306 */ /* 0x000e220000209000 */
[C---:B------:R-:W-:Y:S01]  /*00b0*/  IADD3 R2, PT, PT, R0.reuse, R3, RZ ;  /* 0x0000000300027210 */ /* 0x040fe20007ffe0ff */
[----:B------:R-:W-:Y:S01]  /*00c0*/  IMAD.MOV R9, RZ, RZ, -R0 ;  /* 0x000000ffff097224 */ /* 0x000fe200078e0a00 */
[----:B------:R-:W-:Y:S01]  /*00d0*/  ISETP.NE.U32.AND P2, PT, R0, RZ, PT ;  /* 0x000000ff0000720c */ /* 0x000fe20003f45070 */
[----:B------:R-:W1:Y:S01]  /*00e0*/  LDCU.64 UR4, c[0x0][0x358] ;  /* 0x00006b00ff0477ac */ /* 0x000e620008000a00 */
[C---:B------:R-:W-:Y:S01]  /*00f0*/  ISETP.GE.AND P0, PT, R2.reuse, UR6, PT ;  /* 0x0000000602007c0c */ /* 0x040fe2000bf06270 */
[----:B------:R-:W-:Y:S01]  /*0100*/  BSSY.RECONVERGENT B0, `(.L_x_0) ;  /* 0x0000023000007945 */ /* 0x000fe20003800200 */
[----:B------:R-:W-:Y:S02]  /*0110*/  VIMNMX R7, PT, PT, R2, UR6, !PT ;  /* 0x0000000602077c48 */ /* 0x000fe4000ffe0100 */
[----:B------:R-:W-:-:S04]  /*0120*/  SEL R6, RZ, 0x1, P0 ;  /* 0x00000001ff067807 */ /* 0x000fc80000000000 */
[----:B------:R-:W-:Y:S01]  /*0130*/  IADD3 R7, PT, PT, R7, -R2, -R6 ;  /* 0x8000000207077210 */ /* 0x000fe20007ffe806 */
[----:B0-----:R-:W0:Y:S02]  /*0140*/  MUFU.RCP R8, R8 ;  /* 0x0000000800087308 */ /* 0x001e240000001000 */
[----:B0-----:R-:W-:-:S06]  /*0150*/  VIADD R4, R8, 0xffffffe ;  /* 0x0ffffffe08047836 */ /* 0x001fcc0000000000 */
[----:B------:R0:W2:Y:S02]  /*0160*/  F2I.FTZ.U32.TRUNC.NTZ R5, R4 ;  /* 0x0000000400057305 */ /* 0x0000a4000021f000 */
[----:B0-----:R-:W-:Y:S02]  /*0170*/  IMAD.MOV.U32 R4, RZ, RZ, RZ ;  /* 0x000000ffff047224 */ /* 0x001fe400078e00ff */
[----:B--2---:R-:W-:-:S04]  /*0180*/  IMAD R9, R9, R5, RZ ;  /* 0x0000000509097224 */ /* 0x004fc800078e02ff */
[----:B------:R-:W-:-:S06]  /*0190*/  IMAD.HI.U32 R8, R5, R9, R4 ;  /* 0x0000000905087227 */ /* 0x000fcc00078e0004 */
[----:B------:R-:W-:-:S04]  /*01a0*/  IMAD.HI.U32 R5, R8, R7, RZ ;  /* 0x0000000708057227 */ /* 0x000fc800078e00ff */
[----:B------:R-:W-:-:S04]  /*01b0*/  IMAD.MOV R2, RZ, RZ, -R5 ;  /* 0x000000ffff027224 */ /* 0x000fc800078e0a05 */
[----:B------:R-:W-:-:S05]  /*01c0*/  IMAD R7, R0, R2, R7 ;  /* 0x0000000200077224 */ /* 0x000fca00078e0207 */
[----:B------:R-:W-:-:S13]  /*01d0*/  ISETP.GE.U32.AND P0, PT, R7, R0, PT ;  /* 0x000000000700720c */ /* 0x000fda0003f06070 */
[----:B------:R-:W-:Y:S01]  /*01e0*/  @P0 IADD3 R7, PT, PT, -R0, R7, RZ ;  /* 0x0000000700070210 */ /* 0x000fe20007ffe1ff */
[----:B------:R-:W-:-:S03]  /*01f0*/  @P0 VIADD R5, R5, 0x1 ;  /* 0x0000000105050836 */ /* 0x000fc60000000000 */
[----:B------:R-:W-:-:S13]  /*0200*/  ISETP.GE.U32.AND P1, PT, R7, R0, PT ;  /* 0x000000000700720c */ /* 0x000fda0003f26070 */
[----:B------:R-:W-:Y:S02]  /*0210*/  @P1 IADD3 R5, PT, PT, R5, 0x1, RZ ;  /* 0x0000000105051810 */ /* 0x000fe40007ffe0ff */
[----:B------:R-:W-:-:S05]  /*0220*/  @!P2 LOP3.LUT R5, RZ, R0, RZ, 0x33, !PT ;  /* 0x00000000ff05a212 */ /* 0x000fca00078e33ff */
[----:B------:R-:W-:-:S05]  /*0230*/  IMAD.IADD R2, R6, 0x1, R5 ;  /* 0x0000000106027824 */ /* 0x000fca00078e0205 */
[C---:B------:R-:W-:Y:S02]  /*0240*/  LOP3.LUT R4, R2.reuse, 0x3, RZ, 0xc0, !PT ;  /* 0x0000000302047812 */ /* 0x040fe400078ec0ff */
[----:B------:R-:W-:Y:S02]  /*0250*/  ISETP.GE.U32.AND P1, PT, R2, 0x3, PT ;  /* 0x000000030200780c */ /* 0x000fe40003f26070 */
[----:B------:R-:W-:-:S13]  /*0260*/  ISETP.NE.AND P0, PT, R4, 0x3, PT ;  /* 0x000000030400780c */ /* 0x000fda0003f05270 */
[----:B-1----:R-:W-:Y:S05]  /*0270*/  @!P0 BRA `(.L_x_1) ;  /* 0x00000000002c8947 */ /* 0x002fea0003800000 */
[----:B------:R-:W0:Y:S01]  /*0280*/  LDC R9, c[0x0][0x390] ;  /* 0x0000e400ff097b82 */ /* 0x000e220000000800 */
[----:B------:R-:W-:-:S04]  /*0290*/  IADD3 R2, PT, PT, R2, 0x1, RZ ;  /* 0x0000000102027810 */ /* 0x000fc80007ffe0ff */
[----:B------:R-:W-:-:S03]  /*02a0*/  LOP3.LUT R2, R2, 0x3, RZ, 0xc0, !PT ;  /* 0x0000000302027812 */ /* 0x000fc600078ec0ff */
[----:B------:R-:W1:Y:S02]  /*02b0*/  LDC.64 R6, c[0x0][0x388] ;  /* 0x0000e200ff067b82 */ /* 0x000e640000000a00 */
[----:B------:R-:W-:-:S07]  /*02c0*/  IMAD.MOV R2, RZ, RZ, -R2 ;  /* 0x000000ffff027224 */ /* 0x000fce00078e0a02 */
.L_x_2:
[----:B-1----:R-:W-:Y:S01]  /*02d0*/  IMAD.WIDE R4, R3, 0x4, R6 ;  /* 0x0000000403047825 */ /* 0x002fe200078e0206 */
[----:B------:R-:W-:-:S03]  /*02e0*/  IADD3 R2, PT, PT, R2, 0x1, RZ ;  /* 0x0000000102027810 */ /* 0x000fc60007ffe0ff */
[----:B------:R-:W-:Y:S01]  /*02f0*/  IMAD.IADD R3, R0, 0x1, R3 ;  /* 0x0000000100037824 */ /* 0x000fe200078e0203 */
[----:B0-----:R2:W-:Y:S01]  /*0300*/  STG.E desc[UR4][R4.64], R9 ;  /* 0x0000000904007986 */ /* 0x0015e2000c101904 */
[----:B------:R-:W-:-:S13]  /*0310*/  ISETP.NE.AND P0, PT, R2, RZ, PT ;  /* 0x000000ff0200720c */ /* 0x000fda0003f05270 */
[----:B--2---:R-:W-:Y:S05]  /*0320*/  @P0 BRA `(.L_x_2) ;  /* 0xfffffffc00e80947 */ /* 0x004fea000383ffff */
.L_x_1:
[----:B------:R-:W-:Y:S05]  /*0330*/  BSYNC.RECONVERGENT B0 ;  /* 0x0000000000007941 */ /* 0x000fea0003800200 */
.L_x_0:
[----:B------:R-:W-:Y:S05]  /*0340*/  @!P1 EXIT ;  /* 0x000000000000994d */ /* 0x000fea0003800000 */
[----:B------:R-:W0:Y:S08]  /*0350*/  LDC R15, c[0x0][0x390] ;  /* 0x0000e400ff0f7b82 */ /* 0x000e300000000800 */
[----:B------:R-:W1:Y:S02]  /*0360*/  LDC.64 R10, c[0x0][0x388] ;  /* 0x0000e200ff0a7b82 */ /* 0x000e640000000a00 */
.L_x_3:
[----:B-12---:R-:W-:Y:S01]  /*0370*/  IMAD.WIDE R12, R3, 0x4, R10 ;  /* 0x00000004030c7825 */ /* 0x006fe200078e020a */
[----:B------:R-:W-:-:S04]  /*0380*/  LEA R3, R0, R3, 0x2 ;  /* 0x0000000300037211 */ /* 0x000fc800078e10ff */
[----:B0-----:R2:W-:Y:S01]  /*0390*/  STG.E desc[UR4][R12.64], R15 ;  /* 0x0000000f0c007986 */ /* 0x0015e2000c101904 */
[----:B------:R-:W-:Y:S01]  /*03a0*/  IMAD.WIDE R4, R0, 0x4, R12 ;  /* 0x0000000400047825 */ /* 0x000fe200078e020c */
[----:B------:R-:W-:-:S04]  /*03b0*/  ISETP.GE.AND P0, PT, R3, UR6, PT ;  /* 0x0000000603007c0c */ /* 0x000fc8000bf06270 */
[----:B------:R2:W-:Y:S01]  /*03c0*/  STG.E desc[UR4][R4.64], R15 ;  /* 0x0000000f04007986 */ /* 0x0005e2000c101904 */
[----:B------:R-:W-:-:S05]  /*03d0*/  IMAD.WIDE R6, R0, 0x4, R4 ;  /* 0x0000000400067825 */ /* 0x000fca00078e0204 */
[----:B------:R2:W-:Y:S01]  /*03e0*/  STG.E desc[UR4][R6.64], R15 ;  /* 0x0000000f06007986 */ /* 0x0005e2000c101904 */
[----:B------:R-:W-:-:S05]  /*03f0*/  IMAD.WIDE R8, R0, 0x4, R6 ;  /* 0x0000000400087825 */ /* 0x000fca00078e0206 */
[----:B------:R2:W-:Y:S01]  /*0400*/  STG.E desc[UR4][R8.64], R15 ;  /* 0x0000000f08007986 */ /* 0x0005e2000c101904 */
[----:B------:R-:W-:Y:S05]  /*0410*/  @!P0 BRA `(.L_x_3) ;  /* 0xfffffffc00d48947 */ /* 0x000fea000383ffff */
[----:B------:R-:W-:Y:S05]  /*0420*/  EXIT ;  /* 0x000000000000794d */ /* 0x000fea0003800000 */
.L_x_4:
[----:B------:R-:W-:-:S00]  /*0430*/  BRA `(.L_x_4) ;  /* 0xfffffffc00fc7947 */ /* 0x000fc0000383ffff */
[----:B------:R-:W-:-:S00]  /*0440*/  NOP ;  /* 0x0000000000007918 */ /* 0x000fc00000000000 */
        /* <DEDUP_REMOVED lines=11> */
.L_x_5:


//--------------------- .nv.shared.reserved.0     --------------------------
	.section	.nv.shared.reserved.0,"aw",@nobits
	.weak		__nv_reservedSMEM_offset_0_alias
	.size		__nv_reservedSMEM_offset_0_alias, 0, 64
	.other		__nv_reservedSMEM_offset_0_alias,@"STO_CUDA_RESERVED_SHARED STV_DEFAULT"
__nv_reservedSMEM_offset_0_alias:
	.zero		0
	.zero		64


//--------------------- .nv.constant0._Z9initArrayIfEviPT_S0_ --------------------------
	.section	.nv.constant0._Z9initArrayIfEviPT_S0_,"a",@progbits
	.sectionflags	@""
	.align	4
.nv.constant0._Z9initArrayIfEviPT_S0_:
	.zero		916


//--------------------- SYMBOLS --------------------------

	.type		.nv.reservedSmem.offset0,@object
	.size		.nv.reservedSmem.offset0,0x4
